//
// Generated by NVIDIA NVVM Compiler
//
// Compiler Build ID: CL-36424714
// Cuda compilation tools, release 13.0, V13.0.88
// Based on NVVM 20.0.0
//

.version 9.0
.target sm_100
.address_size 64

	// .globl	_ZN3cub18CUB_300001_SM_10006detail11EmptyKernelIvEEvv
.global .align 1 .b8 _ZN41_INTERNAL_c002e88f_4_k_cu_b52fe78f_2026944cuda3std3__45__cpo5beginE[1];
.global .align 1 .b8 _ZN41_INTERNAL_c002e88f_4_k_cu_b52fe78f_2026944cuda3std3__45__cpo3endE[1];
.global .align 1 .b8 _ZN41_INTERNAL_c002e88f_4_k_cu_b52fe78f_2026944cuda3std3__45__cpo6cbeginE[1];
.global .align 1 .b8 _ZN41_INTERNAL_c002e88f_4_k_cu_b52fe78f_2026944cuda3std3__45__cpo4cendE[1];
.global .align 1 .b8 _ZN41_INTERNAL_c002e88f_4_k_cu_b52fe78f_2026944cuda3std3__45__cpo6rbeginE[1];
.global .align 1 .b8 _ZN41_INTERNAL_c002e88f_4_k_cu_b52fe78f_2026944cuda3std3__45__cpo4rendE[1];
.global .align 1 .b8 _ZN41_INTERNAL_c002e88f_4_k_cu_b52fe78f_2026944cuda3std3__45__cpo7crbeginE[1];
.global .align 1 .b8 _ZN41_INTERNAL_c002e88f_4_k_cu_b52fe78f_2026944cuda3std3__45__cpo5crendE[1];
.global .align 1 .b8 _ZN41_INTERNAL_c002e88f_4_k_cu_b52fe78f_2026944cuda3std3__443_GLOBAL__N__c002e88f_4_k_cu_b52fe78f_2026946ignoreE[1];
.global .align 1 .b8 _ZN41_INTERNAL_c002e88f_4_k_cu_b52fe78f_2026944cuda3std3__419piecewise_constructE[1];
.global .align 1 .b8 _ZN41_INTERNAL_c002e88f_4_k_cu_b52fe78f_2026944cuda3std3__48in_placeE[1];
.global .align 1 .b8 _ZN41_INTERNAL_c002e88f_4_k_cu_b52fe78f_2026944cuda3std3__420unreachable_sentinelE[1];
.global .align 1 .b8 _ZN41_INTERNAL_c002e88f_4_k_cu_b52fe78f_2026944cuda3std3__47nulloptE[1];
.global .align 1 .b8 _ZN41_INTERNAL_c002e88f_4_k_cu_b52fe78f_2026944cuda3std3__48unexpectE[1];
.global .align 1 .b8 _ZN41_INTERNAL_c002e88f_4_k_cu_b52fe78f_2026944cuda3std6ranges3__45__cpo4swapE[1];
.global .align 1 .b8 _ZN41_INTERNAL_c002e88f_4_k_cu_b52fe78f_2026944cuda3std6ranges3__45__cpo9iter_moveE[1];
.global .align 1 .b8 _ZN41_INTERNAL_c002e88f_4_k_cu_b52fe78f_2026944cuda3std6ranges3__45__cpo5beginE[1];
.global .align 1 .b8 _ZN41_INTERNAL_c002e88f_4_k_cu_b52fe78f_2026944cuda3std6ranges3__45__cpo3endE[1];
.global .align 1 .b8 _ZN41_INTERNAL_c002e88f_4_k_cu_b52fe78f_2026944cuda3std6ranges3__45__cpo6cbeginE[1];
.global .align 1 .b8 _ZN41_INTERNAL_c002e88f_4_k_cu_b52fe78f_2026944cuda3std6ranges3__45__cpo4cendE[1];
.global .align 1 .b8 _ZN41_INTERNAL_c002e88f_4_k_cu_b52fe78f_2026944cuda3std6ranges3__45__cpo7advanceE[1];
.global .align 1 .b8 _ZN41_INTERNAL_c002e88f_4_k_cu_b52fe78f_2026944cuda3std6ranges3__45__cpo9iter_swapE[1];
.global .align 1 .b8 _ZN41_INTERNAL_c002e88f_4_k_cu_b52fe78f_2026944cuda3std6ranges3__45__cpo4nextE[1];
.global .align 1 .b8 _ZN41_INTERNAL_c002e88f_4_k_cu_b52fe78f_2026944cuda3std6ranges3__45__cpo4prevE[1];
.global .align 1 .b8 _ZN41_INTERNAL_c002e88f_4_k_cu_b52fe78f_2026944cuda3std6ranges3__45__cpo4dataE[1];
.global .align 1 .b8 _ZN41_INTERNAL_c002e88f_4_k_cu_b52fe78f_2026944cuda3std6ranges3__45__cpo5cdataE[1];
.global .align 1 .b8 _ZN41_INTERNAL_c002e88f_4_k_cu_b52fe78f_2026944cuda3std6ranges3__45__cpo4sizeE[1];
.global .align 1 .b8 _ZN41_INTERNAL_c002e88f_4_k_cu_b52fe78f_2026944cuda3std6ranges3__45__cpo5ssizeE[1];
.global .align 1 .b8 _ZN41_INTERNAL_c002e88f_4_k_cu_b52fe78f_2026944cuda3std6ranges3__45__cpo8distanceE[1];
.global .align 1 .b8 _ZN41_INTERNAL_c002e88f_4_k_cu_b52fe78f_2026946thrust24THRUST_300001_SM_1000_NS6system6detail10sequential3seqE[1];
.global .align 1 .b8 _ZN41_INTERNAL_c002e88f_4_k_cu_b52fe78f_2026946thrust24THRUST_300001_SM_1000_NS12placeholders2_1E[1];
.global .align 1 .b8 _ZN41_INTERNAL_c002e88f_4_k_cu_b52fe78f_2026946thrust24THRUST_300001_SM_1000_NS12placeholders2_2E[1];
.global .align 1 .b8 _ZN41_INTERNAL_c002e88f_4_k_cu_b52fe78f_2026946thrust24THRUST_300001_SM_1000_NS12placeholders2_3E[1];
.global .align 1 .b8 _ZN41_INTERNAL_c002e88f_4_k_cu_b52fe78f_2026946thrust24THRUST_300001_SM_1000_NS12placeholders2_4E[1];
.global .align 1 .b8 _ZN41_INTERNAL_c002e88f_4_k_cu_b52fe78f_2026946thrust24THRUST_300001_SM_1000_NS12placeholders2_5E[1];
.global .align 1 .b8 _ZN41_INTERNAL_c002e88f_4_k_cu_b52fe78f_2026946thrust24THRUST_300001_SM_1000_NS12placeholders2_6E[1];
.global .align 1 .b8 _ZN41_INTERNAL_c002e88f_4_k_cu_b52fe78f_2026946thrust24THRUST_300001_SM_1000_NS12placeholders2_7E[1];
.global .align 1 .b8 _ZN41_INTERNAL_c002e88f_4_k_cu_b52fe78f_2026946thrust24THRUST_300001_SM_1000_NS12placeholders2_8E[1];
.global .align 1 .b8 _ZN41_INTERNAL_c002e88f_4_k_cu_b52fe78f_2026946thrust24THRUST_300001_SM_1000_NS12placeholders2_9E[1];
.global .align 1 .b8 _ZN41_INTERNAL_c002e88f_4_k_cu_b52fe78f_2026946thrust24THRUST_300001_SM_1000_NS12placeholders3_10E[1];

.visible .entry _ZN3cub18CUB_300001_SM_10006detail11EmptyKernelIvEEvv()
{


	ret;

}


// ===== COMPILED SASS (sm_100) =====

	.target	sm_100

	.elftype	@"ET_EXEC"


//--------------------- .note.nv.tkinfo           --------------------------
	.section	.note.nv.tkinfo,"",@"SHT_NOTE"
	.sectionflags	@"SHF_NOTE_NV_TKINFO"
	.tkinfo
        /*0018*/ 	.word	0x00000002
        /*0030*/ 	.string	""
        /*0030*/ 	.string	"ptxas"
        /*0030*/ 	.string	"Cuda compilation tools, release 13.0, V13.0.88"
        /*0030*/ 	.string	"Build cuda_13.0.r13.0/compiler.36424714_0"
        /*0030*/ 	.string	"-arch sm_100 -m 64 "



//--------------------- .note.nv.cuinfo           --------------------------
	.section	.note.nv.cuinfo,"",@"SHT_NOTE"
	.sectionflags	@"SHF_NOTE_NV_CUINFO"
        /*0018*/ 	.short	0x0002
        /*001a*/ 	.short	0x0064
        /*001c*/ 	.short	0x0082
	.zero		2


//--------------------- .nv.info                  --------------------------
	.section	.nv.info,"",@"SHT_CUDA_INFO"
	.align	4


	//----- nvinfo : EIATTR_REGCOUNT
	.align		4
        /*0000*/ 	.byte	0x04, 0x2f
        /*0002*/ 	.short	(.L_41 - .L_40)
	.align		4
.L_40:
        /*0004*/ 	.word	index@(_ZN3cub18CUB_300001_SM_10006detail11EmptyKernelIvEEvv)
        /*0008*/ 	.word	0x00000004


	//----- nvinfo : EIATTR_FRAME_SIZE
	.align		4
.L_41:
        /*000c*/ 	.byte	0x04, 0x11
        /*000e*/ 	.short	(.L_43 - .L_42)
	.align		4
.L_42:
        /*0010*/ 	.word	index@(_ZN3cub18CUB_300001_SM_10006detail11EmptyKernelIvEEvv)
        /*0014*/ 	.word	0x00000000


	//----- nvinfo : EIATTR_MIN_STACK_SIZE
	.align		4
.L_43:
        /*0018*/ 	.byte	0x04, 0x12
        /*001a*/ 	.short	(.L_45 - .L_44)
	.align		4
.L_44:
        /*001c*/ 	.word	index@(_ZN3cub18CUB_300001_SM_10006detail11EmptyKernelIvEEvv)
        /*0020*/ 	.word	0x00000000
.L_45:


//--------------------- .nv.compat                --------------------------
	.section	.nv.compat,"",@"SHT_CUDA_COMPAT_INFO"
	.align	4
        /*0000*/ 	.byte	0x02, 0x09, 0x00, 0x00, 0x02, 0x02, 0x01, 0x00, 0x02, 0x05, 0x05, 0x00, 0x03, 0x07, 0x01, 0x01
        /*0010*/ 	.byte	0x02, 0x03, 0x00, 0x00, 0x02, 0x06, 0x01, 0x00, 0x04, 0x0b, 0x08, 0x00, 0x09, 0x00, 0x00, 0x00
        /*0020*/ 	.byte	0x00, 0x00, 0x00, 0x00


//--------------------- .nv.info._ZN3cub18CUB_300001_SM_10006detail11EmptyKernelIvEEvv --------------------------
	.section	.nv.info._ZN3cub18CUB_300001_SM_10006detail11EmptyKernelIvEEvv,"",@"SHT_CUDA_INFO"
	.sectionflags	@""
	.align	4


	//----- nvinfo : EIATTR_CUDA_API_VERSION
	.align		4
        /*0000*/ 	.byte	0x04, 0x37
        /*0002*/ 	.short	(.L_47 - .L_46)
.L_46:
        /*0004*/ 	.word	0x00000082


	//----- nvinfo : EIATTR_SPARSE_MMA_MASK
	.align		4
.L_47:
        /*0008*/ 	.byte	0x03, 0x50
        /*000a*/ 	.short	0x0000


	//----- nvinfo : EIATTR_MAXREG_COUNT
	.align		4
        /*000c*/ 	.byte	0x03, 0x1b
        /*000e*/ 	.short	0x00ff


	//----- nvinfo : EIATTR_MERCURY_ISA_VERSION
	.align		4
        /*0010*/ 	.byte	0x03, 0x5f
        /*0012*/ 	.short	0x0101


	//----- nvinfo : EIATTR_VRC_CTA_INIT_COUNT
	.align		4
        /*0014*/ 	.byte	0x02, 0x4a
	.zero		1
	.zero		1


	//----- nvinfo : EIATTR_EXIT_INSTR_OFFSETS
	.align		4
        /*0018*/ 	.byte	0x04, 0x1c
        /*001a*/ 	.short	(.L_49 - .L_48)


	//   ....[0]....
.L_48:
        /*001c*/ 	.word	0x00000010


	//----- nvinfo : EIATTR_SW_WAR
	.align		4
.L_49:
        /*0020*/ 	.byte	0x04, 0x36
        /*0022*/ 	.short	(.L_51 - .L_50)
.L_50:
        /*0024*/ 	.word	0x00000008
.L_51:


//--------------------- .nv.callgraph             --------------------------
	.section	.nv.callgraph,"",@"SHT_CUDA_CALLGRAPH"
	.align	4
	.sectionentsize	8
	.align		4
        /*0000*/ 	.word	0x00000000
	.align		4
        /*0004*/ 	.word	0xffffffff
	.align		4
        /*0008*/ 	.word	0x00000000
	.align		4
        /*000c*/ 	.word	0xfffffffe
	.align		4
        /*0010*/ 	.word	0x00000000
	.align		4
        /*0014*/ 	.word	0xfffffffd
	.align		4
        /*0018*/ 	.word	0x00000000
	.align		4
        /*001c*/ 	.word	0xfffffffc


//--------------------- .nv.constant4             --------------------------
	.section	.nv.constant4,"a",@progbits
	.align	8
	.align		8
.nv.constant4:
        /*0000*/ 	.dword	_ZN41_INTERNAL_c002e88f_4_k_cu_b52fe78f_2030384cuda3std3__45__cpo5beginE
	.align		8
        /*0008*/ 	.dword	_ZN41_INTERNAL_c002e88f_4_k_cu_b52fe78f_2030384cuda3std3__45__cpo3endE
	.align		8
        /*0010*/ 	.dword	_ZN41_INTERNAL_c002e88f_4_k_cu_b52fe78f_2030384cuda3std3__45__cpo6cbeginE
	.align		8
        /*0018*/ 	.dword	_ZN41_INTERNAL_c002e88f_4_k_cu_b52fe78f_2030384cuda3std3__45__cpo4cendE
	.align		8
        /*0020*/ 	.dword	_ZN41_INTERNAL_c002e88f_4_k_cu_b52fe78f_2030384cuda3std3__45__cpo6rbeginE
	.align		8
        /*0028*/ 	.dword	_ZN41_INTERNAL_c002e88f_4_k_cu_b52fe78f_2030384cuda3std3__45__cpo4rendE
	.align		8
        /*0030*/ 	.dword	_ZN41_INTERNAL_c002e88f_4_k_cu_b52fe78f_2030384cuda3std3__45__cpo7crbeginE
	.align		8
        /*0038*/ 	.dword	_ZN41_INTERNAL_c002e88f_4_k_cu_b52fe78f_2030384cuda3std3__45__cpo5crendE
	.align		8
        /*0040*/ 	.dword	_ZN41_INTERNAL_c002e88f_4_k_cu_b52fe78f_2030384cuda3std3__443_GLOBAL__N__c002e88f_4_k_cu_b52fe78f_2030386ignoreE
	.align		8
        /*0048*/ 	.dword	_ZN41_INTERNAL_c002e88f_4_k_cu_b52fe78f_2030384cuda3std3__419piecewise_constructE
	.align		8
        /*0050*/ 	.dword	_ZN41_INTERNAL_c002e88f_4_k_cu_b52fe78f_2030384cuda3std3__48in_placeE
	.align		8
        /*0058*/ 	.dword	_ZN41_INTERNAL_c002e88f_4_k_cu_b52fe78f_2030384cuda3std3__420unreachable_sentinelE
	.align		8
        /*0060*/ 	.dword	_ZN41_INTERNAL_c002e88f_4_k_cu_b52fe78f_2030384cuda3std3__47nulloptE
	.align		8
        /*0068*/ 	.dword	_ZN41_INTERNAL_c002e88f_4_k_cu_b52fe78f_2030384cuda3std3__48unexpectE
	.align		8
        /*0070*/ 	.dword	_ZN41_INTERNAL_c002e88f_4_k_cu_b52fe78f_2030384cuda3std6ranges3__45__cpo4swapE
	.align		8
        /*0078*/ 	.dword	_ZN41_INTERNAL_c002e88f_4_k_cu_b52fe78f_2030384cuda3std6ranges3__45__cpo9iter_moveE
	.align		8
        /*0080*/ 	.dword	_ZN41_INTERNAL_c002e88f_4_k_cu_b52fe78f_2030384cuda3std6ranges3__45__cpo5beginE
	.align		8
        /*0088*/ 	.dword	_ZN41_INTERNAL_c002e88f_4_k_cu_b52fe78f_2030384cuda3std6ranges3__45__cpo3endE
	.align		8
        /*0090*/ 	.dword	_ZN41_INTERNAL_c002e88f_4_k_cu_b52fe78f_2030384cuda3std6ranges3__45__cpo6cbeginE
	.align		8
        /*0098*/ 	.dword	_ZN41_INTERNAL_c002e88f_4_k_cu_b52fe78f_2030384cuda3std6ranges3__45__cpo4cendE
	.align		8
        /*00a0*/ 	.dword	_ZN41_INTERNAL_c002e88f_4_k_cu_b52fe78f_2030384cuda3std6ranges3__45__cpo7advanceE
	.align		8
        /*00a8*/ 	.dword	_ZN41_INTERNAL_c002e88f_4_k_cu_b52fe78f_2030384cuda3std6ranges3__45__cpo9iter_swapE
	.align		8
        /*00b0*/ 	.dword	_ZN41_INTERNAL_c002e88f_4_k_cu_b52fe78f_2030384cuda3std6ranges3__45__cpo4nextE
	.align		8
        /*00b8*/ 	.dword	_ZN41_INTERNAL_c002e88f_4_k_cu_b52fe78f_2030384cuda3std6ranges3__45__cpo4prevE
	.align		8
        /*00c0*/ 	.dword	_ZN41_INTERNAL_c002e88f_4_k_cu_b52fe78f_2030384cuda3std6ranges3__45__cpo4dataE
	.align		8
        /*00c8*/ 	.dword	_ZN41_INTERNAL_c002e88f_4_k_cu_b52fe78f_2030384cuda3std6ranges3__45__cpo5cdataE
	.align		8
        /*00d0*/ 	.dword	_ZN41_INTERNAL_c002e88f_4_k_cu_b52fe78f_2030384cuda3std6ranges3__45__cpo4sizeE
	.align		8
        /*00d8*/ 	.dword	_ZN41_INTERNAL_c002e88f_4_k_cu_b52fe78f_2030384cuda3std6ranges3__45__cpo5ssizeE
	.align		8
        /*00e0*/ 	.dword	_ZN41_INTERNAL_c002e88f_4_k_cu_b52fe78f_2030384cuda3std6ranges3__45__cpo8distanceE
	.align		8
        /*00e8*/ 	.dword	_ZN41_INTERNAL_c002e88f_4_k_cu_b52fe78f_2030386thrust24THRUST_300001_SM_1000_NS6system6detail10sequential3seqE
	.align		8
        /*00f0*/ 	.dword	_ZN41_INTERNAL_c002e88f_4_k_cu_b52fe78f_2030386thrust24THRUST_300001_SM_1000_NS12placeholders2_1E
	.align		8
        /*00f8*/ 	.dword	_ZN41_INTERNAL_c002e88f_4_k_cu_b52fe78f_2030386thrust24THRUST_300001_SM_1000_NS12placeholders2_2E
	.align		8
        /*0100*/ 	.dword	_ZN41_INTERNAL_c002e88f_4_k_cu_b52fe78f_2030386thrust24THRUST_300001_SM_1000_NS12placeholders2_3E
	.align		8
        /*0108*/ 	.dword	_ZN41_INTERNAL_c002e88f_4_k_cu_b52fe78f_2030386thrust24THRUST_300001_SM_1000_NS12placeholders2_4E
	.align		8
        /*0110*/ 	.dword	_ZN41_INTERNAL_c002e88f_4_k_cu_b52fe78f_2030386thrust24THRUST_300001_SM_1000_NS12placeholders2_5E
	.align		8
        /*0118*/ 	.dword	_ZN41_INTERNAL_c002e88f_4_k_cu_b52fe78f_2030386thrust24THRUST_300001_SM_1000_NS12placeholders2_6E
	.align		8
        /*0120*/ 	.dword	_ZN41_INTERNAL_c002e88f_4_k_cu_b52fe78f_2030386thrust24THRUST_300001_SM_1000_NS12placeholders2_7E
	.align		8
        /*0128*/ 	.dword	_ZN41_INTERNAL_c002e88f_4_k_cu_b52fe78f_2030386thrust24THRUST_300001_SM_1000_NS12placeholders2_8E
	.align		8
        /*0130*/ 	.dword	_ZN41_INTERNAL_c002e88f_4_k_cu_b52fe78f_2030386thrust24THRUST_300001_SM_1000_NS12placeholders2_9E
	.align		8
        /*0138*/ 	.dword	_ZN41_INTERNAL_c002e88f_4_k_cu_b52fe78f_2030386thrust24THRUST_300001_SM_1000_NS12placeholders3_10E


//--------------------- .text._ZN3cub18CUB_300001_SM_10006detail11EmptyKernelIvEEvv --------------------------
	.section	.text._ZN3cub18CUB_300001_SM_10006detail11EmptyKernelIvEEvv,"ax",@progbits
	.align	128
        .global         _ZN3cub18CUB_300001_SM_10006detail11EmptyKernelIvEEvv
        .type           _ZN3cub18CUB_300001_SM_10006detail11EmptyKernelIvEEvv,@function
        .size           _ZN3cub18CUB_300001_SM_10006detail11EmptyKernelIvEEvv,(.L_x_1 - _ZN3cub18CUB_300001_SM_10006detail11EmptyKernelIvEEvv)
        .other          _ZN3cub18CUB_300001_SM_10006detail11EmptyKernelIvEEvv,@"STO_CUDA_ENTRY STV_DEFAULT"
_ZN3cub18CUB_300001_SM_10006detail11EmptyKernelIvEEvv:
.text._ZN3cub18CUB_300001_SM_10006detail11EmptyKernelIvEEvv:
[----:B------:R-:W-:Y:S01]  /*0000*/  LDC R1, c[0x0][0x37c] ;  /* 0x0000df00ff017b82 */ /* 0x000fe20000000800 */
[----:B------:R-:W-:Y:S05]  /*0010*/  EXIT ;  /* 0x000000000000794d */ /* 0x000fea0003800000 */
.L_x_0:
[----:B------:R-:W-:-:S00]  /*0020*/  BRA `(.L_x_0) ;  /* 0xfffffffc00fc7947 */ /* 0x000fc0000383ffff */
[----:B------:R-:W-:-:S00]  /*0030*/  NOP ;  /* 0x0000000000007918 */ /* 0x000fc00000000000 */
        /* <DEDUP_REMOVED lines=12> */
.L_x_1:


//--------------------- .nv.shared.reserved.0     --------------------------
	.section	.nv.shared.reserved.0,"aw",@nobits
	.weak		__nv_reservedSMEM_offset_0_alias
	.size		__nv_reservedSMEM_offset_0_alias, 0, 64
	.other		__nv_reservedSMEM_offset_0_alias,@"STO_CUDA_RESERVED_SHARED STV_DEFAULT"
__nv_reservedSMEM_offset_0_alias:
	.zero		0
	.zero		64


//--------------------- .nv.global                --------------------------
	.section	.nv.global,"aw",@nobits
.nv.global:
	.type		_ZN41_INTERNAL_c002e88f_4_k_cu_b52fe78f_2030386thrust24THRUST_300001_SM_1000_NS12placeholders2_5E,@object
	.size		_ZN41_INTERNAL_c002e88f_4_k_cu_b52fe78f_2030386thrust24THRUST_300001_SM_1000_NS12placeholders2_5E,(_ZN41_INTERNAL_c002e88f_4_k_cu_b52fe78f_2030384cuda3std3__45__cpo6cbeginE - _ZN41_INTERNAL_c002e88f_4_k_cu_b52fe78f_2030386thrust24THRUST_300001_SM_1000_NS12placeholders2_5E)
_ZN41_INTERNAL_c002e88f_4_k_cu_b52fe78f_2030386thrust24THRUST_300001_SM_1000_NS12placeholders2_5E:
	.zero		1
	.type		_ZN41_INTERNAL_c002e88f_4_k_cu_b52fe78f_2030384cuda3std3__45__cpo6cbeginE,@object
	.size		_ZN41_INTERNAL_c002e88f_4_k_cu_b52fe78f_2030384cuda3std3__45__cpo6cbeginE,(_ZN41_INTERNAL_c002e88f_4_k_cu_b52fe78f_2030384cuda3std6ranges3__45__cpo6cbeginE - _ZN41_INTERNAL_c002e88f_4_k_cu_b52fe78f_2030384cuda3std3__45__cpo6cbeginE)
_ZN41_INTERNAL_c002e88f_4_k_cu_b52fe78f_2030384cuda3std3__45__cpo6cbeginE:
	.zero		1
	.type		_ZN41_INTERNAL_c002e88f_4_k_cu_b52fe78f_2030384cuda3std6ranges3__45__cpo6cbeginE,@object
	.size		_ZN41_INTERNAL_c002e88f_4_k_cu_b52fe78f_2030384cuda3std6ranges3__45__cpo6cbeginE,(_ZN41_INTERNAL_c002e88f_4_k_cu_b52fe78f_2030384cuda3std3__48in_placeE - _ZN41_INTERNAL_c002e88f_4_k_cu_b52fe78f_2030384cuda3std6ranges3__45__cpo6cbeginE)
_ZN41_INTERNAL_c002e88f_4_k_cu_b52fe78f_2030384cuda3std6ranges3__45__cpo6cbeginE:
	.zero		1
	.type		_ZN41_INTERNAL_c002e88f_4_k_cu_b52fe78f_2030384cuda3std3__48in_placeE,@object
	.size		_ZN41_INTERNAL_c002e88f_4_k_cu_b52fe78f_2030384cuda3std3__48in_placeE,(_ZN41_INTERNAL_c002e88f_4_k_cu_b52fe78f_2030384cuda3std6ranges3__45__cpo4sizeE - _ZN41_INTERNAL_c002e88f_4_k_cu_b52fe78f_2030384cuda3std3__48in_placeE)
_ZN41_INTERNAL_c002e88f_4_k_cu_b52fe78f_2030384cuda3std3__48in_placeE:
	.zero		1
	.type		_ZN41_INTERNAL_c002e88f_4_k_cu_b52fe78f_2030384cuda3std6ranges3__45__cpo4sizeE,@object
	.size		_ZN41_INTERNAL_c002e88f_4_k_cu_b52fe78f_2030384cuda3std6ranges3__45__cpo4sizeE,(_ZN41_INTERNAL_c002e88f_4_k_cu_b52fe78f_2030386thrust24THRUST_300001_SM_1000_NS12placeholders2_9E - _ZN41_INTERNAL_c002e88f_4_k_cu_b52fe78f_2030384cuda3std6ranges3__45__cpo4sizeE)
_ZN41_INTERNAL_c002e88f_4_k_cu_b52fe78f_2030384cuda3std6ranges3__45__cpo4sizeE:
	.zero		1
	.type		_ZN41_INTERNAL_c002e88f_4_k_cu_b52fe78f_2030386thrust24THRUST_300001_SM_1000_NS12placeholders2_9E,@object
	.size		_ZN41_INTERNAL_c002e88f_4_k_cu_b52fe78f_2030386thrust24THRUST_300001_SM_1000_NS12placeholders2_9E,(_ZN41_INTERNAL_c002e88f_4_k_cu_b52fe78f_2030384cuda3std3__45__cpo7crbeginE - _ZN41_INTERNAL_c002e88f_4_k_cu_b52fe78f_2030386thrust24THRUST_300001_SM_1000_NS12placeholders2_9E)
_ZN41_INTERNAL_c002e88f_4_k_cu_b52fe78f_2030386thrust24THRUST_300001_SM_1000_NS12placeholders2_9E:
	.zero		1
	.type		_ZN41_INTERNAL_c002e88f_4_k_cu_b52fe78f_2030384cuda3std3__45__cpo7crbeginE,@object
	.size		_ZN41_INTERNAL_c002e88f_4_k_cu_b52fe78f_2030384cuda3std3__45__cpo7crbeginE,(_ZN41_INTERNAL_c002e88f_4_k_cu_b52fe78f_2030384cuda3std6ranges3__45__cpo4nextE - _ZN41_INTERNAL_c002e88f_4_k_cu_b52fe78f_2030384cuda3std3__45__cpo7crbeginE)
_ZN41_INTERNAL_c002e88f_4_k_cu_b52fe78f_2030384cuda3std3__45__cpo7crbeginE:
	.zero		1
	.type		_ZN41_INTERNAL_c002e88f_4_k_cu_b52fe78f_2030384cuda3std6ranges3__45__cpo4nextE,@object
	.size		_ZN41_INTERNAL_c002e88f_4_k_cu_b52fe78f_2030384cuda3std6ranges3__45__cpo4nextE,(_ZN41_INTERNAL_c002e88f_4_k_cu_b52fe78f_2030384cuda3std6ranges3__45__cpo4swapE - _ZN41_INTERNAL_c002e88f_4_k_cu_b52fe78f_2030384cuda3std6ranges3__45__cpo4nextE)
_ZN41_INTERNAL_c002e88f_4_k_cu_b52fe78f_2030384cuda3std6ranges3__45__cpo4nextE:
	.zero		1
	.type		_ZN41_INTERNAL_c002e88f_4_k_cu_b52fe78f_2030384cuda3std6ranges3__45__cpo4swapE,@object
	.size		_ZN41_INTERNAL_c002e88f_4_k_cu_b52fe78f_2030384cuda3std6ranges3__45__cpo4swapE,(_ZN41_INTERNAL_c002e88f_4_k_cu_b52fe78f_2030386thrust24THRUST_300001_SM_1000_NS12placeholders2_1E - _ZN41_INTERNAL_c002e88f_4_k_cu_b52fe78f_2030384cuda3std6ranges3__45__cpo4swapE)
_ZN41_INTERNAL_c002e88f_4_k_cu_b52fe78f_2030384cuda3std6ranges3__45__cpo4swapE:
	.zero		1
	.type		_ZN41_INTERNAL_c002e88f_4_k_cu_b52fe78f_2030386thrust24THRUST_300001_SM_1000_NS12placeholders2_1E,@object
	.size		_ZN41_INTERNAL_c002e88f_4_k_cu_b52fe78f_2030386thrust24THRUST_300001_SM_1000_NS12placeholders2_1E,(_ZN41_INTERNAL_c002e88f_4_k_cu_b52fe78f_2030386thrust24THRUST_300001_SM_1000_NS12placeholders2_3E - _ZN41_INTERNAL_c002e88f_4_k_cu_b52fe78f_2030386thrust24THRUST_300001_SM_1000_NS12placeholders2_1E)
_ZN41_INTERNAL_c002e88f_4_k_cu_b52fe78f_2030386thrust24THRUST_300001_SM_1000_NS12placeholders2_1E:
	.zero		1
	.type		_ZN41_INTERNAL_c002e88f_4_k_cu_b52fe78f_2030386thrust24THRUST_300001_SM_1000_NS12placeholders2_3E,@object
	.size		_ZN41_INTERNAL_c002e88f_4_k_cu_b52fe78f_2030386thrust24THRUST_300001_SM_1000_NS12placeholders2_3E,(_ZN41_INTERNAL_c002e88f_4_k_cu_b52fe78f_2030384cuda3std3__45__cpo5beginE - _ZN41_INTERNAL_c002e88f_4_k_cu_b52fe78f_2030386thrust24THRUST_300001_SM_1000_NS12placeholders2_3E)
_ZN41_INTERNAL_c002e88f_4_k_cu_b52fe78f_2030386thrust24THRUST_300001_SM_1000_NS12placeholders2_3E:
	.zero		1
	.type		_ZN41_INTERNAL_c002e88f_4_k_cu_b52fe78f_2030384cuda3std3__45__cpo5beginE,@object
	.size		_ZN41_INTERNAL_c002e88f_4_k_cu_b52fe78f_2030384cuda3std3__45__cpo5beginE,(_ZN41_INTERNAL_c002e88f_4_k_cu_b52fe78f_2030384cuda3std6ranges3__45__cpo5beginE - _ZN41_INTERNAL_c002e88f_4_k_cu_b52fe78f_2030384cuda3std3__45__cpo5beginE)
_ZN41_INTERNAL_c002e88f_4_k_cu_b52fe78f_2030384cuda3std3__45__cpo5beginE:
	.zero		1
	.type		_ZN41_INTERNAL_c002e88f_4_k_cu_b52fe78f_2030384cuda3std6ranges3__45__cpo5beginE,@object
	.size		_ZN41_INTERNAL_c002e88f_4_k_cu_b52fe78f_2030384cuda3std6ranges3__45__cpo5beginE,(_ZN41_INTERNAL_c002e88f_4_k_cu_b52fe78f_2030384cuda3std3__443_GLOBAL__N__c002e88f_4_k_cu_b52fe78f_2030386ignoreE - _ZN41_INTERNAL_c002e88f_4_k_cu_b52fe78f_2030384cuda3std6ranges3__45__cpo5beginE)
_ZN41_INTERNAL_c002e88f_4_k_cu_b52fe78f_2030384cuda3std6ranges3__45__cpo5beginE:
	.zero		1
	.type		_ZN41_INTERNAL_c002e88f_4_k_cu_b52fe78f_2030384cuda3std3__443_GLOBAL__N__c002e88f_4_k_cu_b52fe78f_2030386ignoreE,@object
	.size		_ZN41_INTERNAL_c002e88f_4_k_cu_b52fe78f_2030384cuda3std3__443_GLOBAL__N__c002e88f_4_k_cu_b52fe78f_2030386ignoreE,(_ZN41_INTERNAL_c002e88f_4_k_cu_b52fe78f_2030384cuda3std6ranges3__45__cpo4dataE - _ZN41_INTERNAL_c002e88f_4_k_cu_b52fe78f_2030384cuda3std3__443_GLOBAL__N__c002e88f_4_k_cu_b52fe78f_2030386ignoreE)
_ZN41_INTERNAL_c002e88f_4_k_cu_b52fe78f_2030384cuda3std3__443_GLOBAL__N__c002e88f_4_k_cu_b52fe78f_2030386ignoreE:
	.zero		1
	.type		_ZN41_INTERNAL_c002e88f_4_k_cu_b52fe78f_2030384cuda3std6ranges3__45__cpo4dataE,@object
	.size		_ZN41_INTERNAL_c002e88f_4_k_cu_b52fe78f_2030384cuda3std6ranges3__45__cpo4dataE,(_ZN41_INTERNAL_c002e88f_4_k_cu_b52fe78f_2030386thrust24THRUST_300001_SM_1000_NS12placeholders2_7E - _ZN41_INTERNAL_c002e88f_4_k_cu_b52fe78f_2030384cuda3std6ranges3__45__cpo4dataE)
_ZN41_INTERNAL_c002e88f_4_k_cu_b52fe78f_2030384cuda3std6ranges3__45__cpo4dataE:
	.zero		1
	.type		_ZN41_INTERNAL_c002e88f_4_k_cu_b52fe78f_2030386thrust24THRUST_300001_SM_1000_NS12placeholders2_7E,@object
	.size		_ZN41_INTERNAL_c002e88f_4_k_cu_b52fe78f_2030386thrust24THRUST_300001_SM_1000_NS12placeholders2_7E,(_ZN41_INTERNAL_c002e88f_4_k_cu_b52fe78f_2030384cuda3std3__45__cpo6rbeginE - _ZN41_INTERNAL_c002e88f_4_k_cu_b52fe78f_2030386thrust24THRUST_300001_SM_1000_NS12placeholders2_7E)
_ZN41_INTERNAL_c002e88f_4_k_cu_b52fe78f_2030386thrust24THRUST_300001_SM_1000_NS12placeholders2_7E:
	.zero		1
	.type		_ZN41_INTERNAL_c002e88f_4_k_cu_b52fe78f_2030384cuda3std3__45__cpo6rbeginE,@object
	.size		_ZN41_INTERNAL_c002e88f_4_k_cu_b52fe78f_2030384cuda3std3__45__cpo6rbeginE,(_ZN41_INTERNAL_c002e88f_4_k_cu_b52fe78f_2030384cuda3std6ranges3__45__cpo7advanceE - _ZN41_INTERNAL_c002e88f_4_k_cu_b52fe78f_2030384cuda3std3__45__cpo6rbeginE)
_ZN41_INTERNAL_c002e88f_4_k_cu_b52fe78f_2030384cuda3std3__45__cpo6rbeginE:
	.zero		1
	.type		_ZN41_INTERNAL_c002e88f_4_k_cu_b52fe78f_2030384cuda3std6ranges3__45__cpo7advanceE,@object
	.size		_ZN41_INTERNAL_c002e88f_4_k_cu_b52fe78f_2030384cuda3std6ranges3__45__cpo7advanceE,(_ZN41_INTERNAL_c002e88f_4_k_cu_b52fe78f_2030384cuda3std3__47nulloptE - _ZN41_INTERNAL_c002e88f_4_k_cu_b52fe78f_2030384cuda3std6ranges3__45__cpo7advanceE)
_ZN41_INTERNAL_c002e88f_4_k_cu_b52fe78f_2030384cuda3std6ranges3__45__cpo7advanceE:
	.zero		1
	.type		_ZN41_INTERNAL_c002e88f_4_k_cu_b52fe78f_2030384cuda3std3__47nulloptE,@object
	.size		_ZN41_INTERNAL_c002e88f_4_k_cu_b52fe78f_2030384cuda3std3__47nulloptE,(_ZN41_INTERNAL_c002e88f_4_k_cu_b52fe78f_2030384cuda3std6ranges3__45__cpo8distanceE - _ZN41_INTERNAL_c002e88f_4_k_cu_b52fe78f_2030384cuda3std3__47nulloptE)
_ZN41_INTERNAL_c002e88f_4_k_cu_b52fe78f_2030384cuda3std3__47nulloptE:
	.zero		1
	.type		_ZN41_INTERNAL_c002e88f_4_k_cu_b52fe78f_2030384cuda3std6ranges3__45__cpo8distanceE,@object
	.size		_ZN41_INTERNAL_c002e88f_4_k_cu_b52fe78f_2030384cuda3std6ranges3__45__cpo8distanceE,(_ZN41_INTERNAL_c002e88f_4_k_cu_b52fe78f_2030386thrust24THRUST_300001_SM_1000_NS12placeholders2_6E - _ZN41_INTERNAL_c002e88f_4_k_cu_b52fe78f_2030384cuda3std6ranges3__45__cpo8distanceE)
_ZN41_INTERNAL_c002e88f_4_k_cu_b52fe78f_2030384cuda3std6ranges3__45__cpo8distanceE:
	.zero		1
	.type		_ZN41_INTERNAL_c002e88f_4_k_cu_b52fe78f_2030386thrust24THRUST_300001_SM_1000_NS12placeholders2_6E,@object
	.size		_ZN41_INTERNAL_c002e88f_4_k_cu_b52fe78f_2030386thrust24THRUST_300001_SM_1000_NS12placeholders2_6E,(_ZN41_INTERNAL_c002e88f_4_k_cu_b52fe78f_2030384cuda3std3__45__cpo4cendE - _ZN41_INTERNAL_c002e88f_4_k_cu_b52fe78f_2030386thrust24THRUST_300001_SM_1000_NS12placeholders2_6E)
_ZN41_INTERNAL_c002e88f_4_k_cu_b52fe78f_2030386thrust24THRUST_300001_SM_1000_NS12placeholders2_6E:
	.zero		1
	.type		_ZN41_INTERNAL_c002e88f_4_k_cu_b52fe78f_2030384cuda3std3__45__cpo4cendE,@object
	.size		_ZN41_INTERNAL_c002e88f_4_k_cu_b52fe78f_2030384cuda3std3__45__cpo4cendE,(_ZN41_INTERNAL_c002e88f_4_k_cu_b52fe78f_2030384cuda3std6ranges3__45__cpo4cendE - _ZN41_INTERNAL_c002e88f_4_k_cu_b52fe78f_2030384cuda3std3__45__cpo4cendE)
_ZN41_INTERNAL_c002e88f_4_k_cu_b52fe78f_2030384cuda3std3__45__cpo4cendE:
	.zero		1
	.type		_ZN41_INTERNAL_c002e88f_4_k_cu_b52fe78f_2030384cuda3std6ranges3__45__cpo4cendE,@object
	.size		_ZN41_INTERNAL_c002e88f_4_k_cu_b52fe78f_2030384cuda3std6ranges3__45__cpo4cendE,(_ZN41_INTERNAL_c002e88f_4_k_cu_b52fe78f_2030384cuda3std3__420unreachable_sentinelE - _ZN41_INTERNAL_c002e88f_4_k_cu_b52fe78f_2030384cuda3std6ranges3__45__cpo4cendE)
_ZN41_INTERNAL_c002e88f_4_k_cu_b52fe78f_2030384cuda3std6ranges3__45__cpo4cendE:
	.zero		1
	.type		_ZN41_INTERNAL_c002e88f_4_k_cu_b52fe78f_2030384cuda3std3__420unreachable_sentinelE,@object
	.size		_ZN41_INTERNAL_c002e88f_4_k_cu_b52fe78f_2030384cuda3std3__420unreachable_sentinelE,(_ZN41_INTERNAL_c002e88f_4_k_cu_b52fe78f_2030384cuda3std6ranges3__45__cpo5ssizeE - _ZN41_INTERNAL_c002e88f_4_k_cu_b52fe78f_2030384cuda3std3__420unreachable_sentinelE)
_ZN41_INTERNAL_c002e88f_4_k_cu_b52fe78f_2030384cuda3std3__420unreachable_sentinelE:
	.zero		1
	.type		_ZN41_INTERNAL_c002e88f_4_k_cu_b52fe78f_2030384cuda3std6ranges3__45__cpo5ssizeE,@object
	.size		_ZN41_INTERNAL_c002e88f_4_k_cu_b52fe78f_2030384cuda3std6ranges3__45__cpo5ssizeE,(_ZN41_INTERNAL_c002e88f_4_k_cu_b52fe78f_2030386thrust24THRUST_300001_SM_1000_NS12placeholders3_10E - _ZN41_INTERNAL_c002e88f_4_k_cu_b52fe78f_2030384cuda3std6ranges3__45__cpo5ssizeE)
_ZN41_INTERNAL_c002e88f_4_k_cu_b52fe78f_2030384cuda3std6ranges3__45__cpo5ssizeE:
	.zero		1
	.type		_ZN41_INTERNAL_c002e88f_4_k_cu_b52fe78f_2030386thrust24THRUST_300001_SM_1000_NS12placeholders3_10E,@object
	.size		_ZN41_INTERNAL_c002e88f_4_k_cu_b52fe78f_2030386thrust24THRUST_300001_SM_1000_NS12placeholders3_10E,(_ZN41_INTERNAL_c002e88f_4_k_cu_b52fe78f_2030384cuda3std3__45__cpo5crendE - _ZN41_INTERNAL_c002e88f_4_k_cu_b52fe78f_2030386thrust24THRUST_300001_SM_1000_NS12placeholders3_10E)
_ZN41_INTERNAL_c002e88f_4_k_cu_b52fe78f_2030386thrust24THRUST_300001_SM_1000_NS12placeholders3_10E:
	.zero		1
	.type		_ZN41_INTERNAL_c002e88f_4_k_cu_b52fe78f_2030384cuda3std3__45__cpo5crendE,@object
	.size		_ZN41_INTERNAL_c002e88f_4_k_cu_b52fe78f_2030384cuda3std3__45__cpo5crendE,(_ZN41_INTERNAL_c002e88f_4_k_cu_b52fe78f_2030384cuda3std6ranges3__45__cpo4prevE - _ZN41_INTERNAL_c002e88f_4_k_cu_b52fe78f_2030384cuda3std3__45__cpo5crendE)
_ZN41_INTERNAL_c002e88f_4_k_cu_b52fe78f_2030384cuda3std3__45__cpo5crendE:
	.zero		1
	.type		_ZN41_INTERNAL_c002e88f_4_k_cu_b52fe78f_2030384cuda3std6ranges3__45__cpo4prevE,@object
	.size		_ZN41_INTERNAL_c002e88f_4_k_cu_b52fe78f_2030384cuda3std6ranges3__45__cpo4prevE,(_ZN41_INTERNAL_c002e88f_4_k_cu_b52fe78f_2030384cuda3std6ranges3__45__cpo9iter_moveE - _ZN41_INTERNAL_c002e88f_4_k_cu_b52fe78f_2030384cuda3std6ranges3__45__cpo4prevE)
_ZN41_INTERNAL_c002e88f_4_k_cu_b52fe78f_2030384cuda3std6ranges3__45__cpo4prevE:
	.zero		1
	.type		_ZN41_INTERNAL_c002e88f_4_k_cu_b52fe78f_2030384cuda3std6ranges3__45__cpo9iter_moveE,@object
	.size		_ZN41_INTERNAL_c002e88f_4_k_cu_b52fe78f_2030384cuda3std6ranges3__45__cpo9iter_moveE,(_ZN41_INTERNAL_c002e88f_4_k_cu_b52fe78f_2030386thrust24THRUST_300001_SM_1000_NS12placeholders2_2E - _ZN41_INTERNAL_c002e88f_4_k_cu_b52fe78f_2030384cuda3std6ranges3__45__cpo9iter_moveE)
_ZN41_INTERNAL_c002e88f_4_k_cu_b52fe78f_2030384cuda3std6ranges3__45__cpo9iter_moveE:
	.zero		1
	.type		_ZN41_INTERNAL_c002e88f_4_k_cu_b52fe78f_2030386thrust24THRUST_300001_SM_1000_NS12placeholders2_2E,@object
	.size		_ZN41_INTERNAL_c002e88f_4_k_cu_b52fe78f_2030386thrust24THRUST_300001_SM_1000_NS12placeholders2_2E,(_ZN41_INTERNAL_c002e88f_4_k_cu_b52fe78f_2030386thrust24THRUST_300001_SM_1000_NS12placeholders2_4E - _ZN41_INTERNAL_c002e88f_4_k_cu_b52fe78f_2030386thrust24THRUST_300001_SM_1000_NS12placeholders2_2E)
_ZN41_INTERNAL_c002e88f_4_k_cu_b52fe78f_2030386thrust24THRUST_300001_SM_1000_NS12placeholders2_2E:
	.zero		1
	.type		_ZN41_INTERNAL_c002e88f_4_k_cu_b52fe78f_2030386thrust24THRUST_300001_SM_1000_NS12placeholders2_4E,@object
	.size		_ZN41_INTERNAL_c002e88f_4_k_cu_b52fe78f_2030386thrust24THRUST_300001_SM_1000_NS12placeholders2_4E,(_ZN41_INTERNAL_c002e88f_4_k_cu_b52fe78f_2030384cuda3std3__45__cpo3endE - _ZN41_INTERNAL_c002e88f_4_k_cu_b52fe78f_2030386thrust24THRUST_300001_SM_1000_NS12placeholders2_4E)
_ZN41_INTERNAL_c002e88f_4_k_cu_b52fe78f_2030386thrust24THRUST_300001_SM_1000_NS12placeholders2_4E:
	.zero		1
	.type		_ZN41_INTERNAL_c002e88f_4_k_cu_b52fe78f_2030384cuda3std3__45__cpo3endE,@object
	.size		_ZN41_INTERNAL_c002e88f_4_k_cu_b52fe78f_2030384cuda3std3__45__cpo3endE,(_ZN41_INTERNAL_c002e88f_4_k_cu_b52fe78f_2030384cuda3std6ranges3__45__cpo3endE - _ZN41_INTERNAL_c002e88f_4_k_cu_b52fe78f_2030384cuda3std3__45__cpo3endE)
_ZN41_INTERNAL_c002e88f_4_k_cu_b52fe78f_2030384cuda3std3__45__cpo3endE:
	.zero		1
	.type		_ZN41_INTERNAL_c002e88f_4_k_cu_b52fe78f_2030384cuda3std6ranges3__45__cpo3endE,@object
	.size		_ZN41_INTERNAL_c002e88f_4_k_cu_b52fe78f_2030384cuda3std6ranges3__45__cpo3endE,(_ZN41_INTERNAL_c002e88f_4_k_cu_b52fe78f_2030384cuda3std3__419piecewise_constructE - _ZN41_INTERNAL_c002e88f_4_k_cu_b52fe78f_2030384cuda3std6ranges3__45__cpo3endE)
_ZN41_INTERNAL_c002e88f_4_k_cu_b52fe78f_2030384cuda3std6ranges3__45__cpo3endE:
	.zero		1
	.type		_ZN41_INTERNAL_c002e88f_4_k_cu_b52fe78f_2030384cuda3std3__419piecewise_constructE,@object
	.size		_ZN41_INTERNAL_c002e88f_4_k_cu_b52fe78f_2030384cuda3std3__419piecewise_constructE,(_ZN41_INTERNAL_c002e88f_4_k_cu_b52fe78f_2030384cuda3std6ranges3__45__cpo5cdataE - _ZN41_INTERNAL_c002e88f_4_k_cu_b52fe78f_2030384cuda3std3__419piecewise_constructE)
_ZN41_INTERNAL_c002e88f_4_k_cu_b52fe78f_2030384cuda3std3__419piecewise_constructE:
	.zero		1
	.type		_ZN41_INTERNAL_c002e88f_4_k_cu_b52fe78f_2030384cuda3std6ranges3__45__cpo5cdataE,@object
	.size		_ZN41_INTERNAL_c002e88f_4_k_cu_b52fe78f_2030384cuda3std6ranges3__45__cpo5cdataE,(_ZN41_INTERNAL_c002e88f_4_k_cu_b52fe78f_2030386thrust24THRUST_300001_SM_1000_NS12placeholders2_8E - _ZN41_INTERNAL_c002e88f_4_k_cu_b52fe78f_2030384cuda3std6ranges3__45__cpo5cdataE)
_ZN41_INTERNAL_c002e88f_4_k_cu_b52fe78f_2030384cuda3std6ranges3__45__cpo5cdataE:
	.zero		1
	.type		_ZN41_INTERNAL_c002e88f_4_k_cu_b52fe78f_2030386thrust24THRUST_300001_SM_1000_NS12placeholders2_8E,@object
	.size		_ZN41_INTERNAL_c002e88f_4_k_cu_b52fe78f_2030386thrust24THRUST_300001_SM_1000_NS12placeholders2_8E,(_ZN41_INTERNAL_c002e88f_4_k_cu_b52fe78f_2030384cuda3std3__45__cpo4rendE - _ZN41_INTERNAL_c002e88f_4_k_cu_b52fe78f_2030386thrust24THRUST_300001_SM_1000_NS12placeholders2_8E)
_ZN41_INTERNAL_c002e88f_4_k_cu_b52fe78f_2030386thrust24THRUST_300001_SM_1000_NS12placeholders2_8E:
	.zero		1
	.type		_ZN41_INTERNAL_c002e88f_4_k_cu_b52fe78f_2030384cuda3std3__45__cpo4rendE,@object
	.size		_ZN41_INTERNAL_c002e88f_4_k_cu_b52fe78f_2030384cuda3std3__45__cpo4rendE,(_ZN41_INTERNAL_c002e88f_4_k_cu_b52fe78f_2030384cuda3std6ranges3__45__cpo9iter_swapE - _ZN41_INTERNAL_c002e88f_4_k_cu_b52fe78f_2030384cuda3std3__45__cpo4rendE)
_ZN41_INTERNAL_c002e88f_4_k_cu_b52fe78f_2030384cuda3std3__45__cpo4rendE:
	.zero		1
	.type		_ZN41_INTERNAL_c002e88f_4_k_cu_b52fe78f_2030384cuda3std6ranges3__45__cpo9iter_swapE,@object
	.size		_ZN41_INTERNAL_c002e88f_4_k_cu_b52fe78f_2030384cuda3std6ranges3__45__cpo9iter_swapE,(_ZN41_INTERNAL_c002e88f_4_k_cu_b52fe78f_2030384cuda3std3__48unexpectE - _ZN41_INTERNAL_c002e88f_4_k_cu_b52fe78f_2030384cuda3std6ranges3__45__cpo9iter_swapE)
_ZN41_INTERNAL_c002e88f_4_k_cu_b52fe78f_2030384cuda3std6ranges3__45__cpo9iter_swapE:
	.zero		1
	.type		_ZN41_INTERNAL_c002e88f_4_k_cu_b52fe78f_2030384cuda3std3__48unexpectE,@object
	.size		_ZN41_INTERNAL_c002e88f_4_k_cu_b52fe78f_2030384cuda3std3__48unexpectE,(_ZN41_INTERNAL_c002e88f_4_k_cu_b52fe78f_2030386thrust24THRUST_300001_SM_1000_NS6system6detail10sequential3seqE - _ZN41_INTERNAL_c002e88f_4_k_cu_b52fe78f_2030384cuda3std3__48unexpectE)
_ZN41_INTERNAL_c002e88f_4_k_cu_b52fe78f_2030384cuda3std3__48unexpectE:
	.zero		1
	.type		_ZN41_INTERNAL_c002e88f_4_k_cu_b52fe78f_2030386thrust24THRUST_300001_SM_1000_NS6system6detail10sequential3seqE,@object
	.size		_ZN41_INTERNAL_c002e88f_4_k_cu_b52fe78f_2030386thrust24THRUST_300001_SM_1000_NS6system6detail10sequential3seqE,(.L_29 - _ZN41_INTERNAL_c002e88f_4_k_cu_b52fe78f_2030386thrust24THRUST_300001_SM_1000_NS6system6detail10sequential3seqE)
_ZN41_INTERNAL_c002e88f_4_k_cu_b52fe78f_2030386thrust24THRUST_300001_SM_1000_NS6system6detail10sequential3seqE:
	.zero		1
.L_29:


//--------------------- .nv.constant0._ZN3cub18CUB_300001_SM_10006detail11EmptyKernelIvEEvv --------------------------
	.section	.nv.constant0._ZN3cub18CUB_300001_SM_10006detail11EmptyKernelIvEEvv,"a",@progbits
	.sectionflags	@""
	.align	4
.nv.constant0._ZN3cub18CUB_300001_SM_10006detail11EmptyKernelIvEEvv:
	.zero		896


//--------------------- SYMBOLS --------------------------

	.type		.nv.reservedSmem.offset0,@object
	.size		.nv.reservedSmem.offset0,0x4
